//
// Generated by NVIDIA NVVM Compiler
//
// Compiler Build ID: CL-36424714
// Cuda compilation tools, release 13.0, V13.0.88
// Based on NVVM 20.0.0
//

.version 9.0
.target sm_100
.address_size 64

	// .globl	_Z10AddVectorsPKfS0_Pfi
.extern .func  (.param .b32 func_retval0) vprintf
(
	.param .b64 vprintf_param_0,
	.param .b64 vprintf_param_1
)
;
.global .align 1 .b8 $str[39] = {105, 58, 32, 37, 100, 44, 32, 105, 43, 115, 116, 114, 105, 100, 101, 58, 32, 37, 100, 44, 32, 78, 58, 32, 37, 100, 44, 32, 102, 111, 111, 58, 37, 100, 32, 37, 100, 10};

.visible .entry _Z10AddVectorsPKfS0_Pfi(
	.param .u64 .ptr .align 1 _Z10AddVectorsPKfS0_Pfi_param_0,
	.param .u64 .ptr .align 1 _Z10AddVectorsPKfS0_Pfi_param_1,
	.param .u64 .ptr .align 1 _Z10AddVectorsPKfS0_Pfi_param_2,
	.param .u32 _Z10AddVectorsPKfS0_Pfi_param_3
)
{
	.local .align 8 .b8 	__local_depot0[24];
	.reg .b64 	%SP;
	.reg .b64 	%SPL;
	.reg .pred 	%p<3>;
	.reg .b32 	%r<16>;
	.reg .b32 	%f<4>;
	.reg .b64 	%rd<16>;

	mov.u64 	%SPL, __local_depot0;
	cvta.local.u64 	%SP, %SPL;
	ld.param.u64 	%rd5, [_Z10AddVectorsPKfS0_Pfi_param_0];
	ld.param.u64 	%rd6, [_Z10AddVectorsPKfS0_Pfi_param_1];
	ld.param.u64 	%rd7, [_Z10AddVectorsPKfS0_Pfi_param_2];
	ld.param.u32 	%r8, [_Z10AddVectorsPKfS0_Pfi_param_3];
	mov.u32 	%r9, %tid.x;
	mov.u32 	%r10, %ctaid.x;
	mov.u32 	%r11, %ntid.x;
	mad.lo.s32 	%r15, %r10, %r11, %r9;
	mov.u32 	%r12, %nctaid.x;
	mul.lo.s32 	%r2, %r11, %r12;
	mul.lo.s32 	%r3, %r8, %r2;
	setp.ge.s32 	%p1, %r15, %r3;
	@%p1 bra 	$L__BB0_3;
	add.u64 	%rd8, %SP, 0;
	add.u64 	%rd1, %SPL, 0;
	mov.u32 	%r4, %ntid.y;
	mov.u32 	%r5, %nctaid.y;
	cvta.to.global.u64 	%rd2, %rd5;
	cvta.to.global.u64 	%rd3, %rd6;
	cvta.to.global.u64 	%rd4, %rd7;
	mov.u64 	%rd13, $str;
$L__BB0_2:
	mul.wide.s32 	%rd9, %r15, 4;
	add.s64 	%rd10, %rd2, %rd9;
	ld.global.f32 	%f1, [%rd10];
	add.s64 	%rd11, %rd3, %rd9;
	ld.global.f32 	%f2, [%rd11];
	add.f32 	%f3, %f1, %f2;
	add.s64 	%rd12, %rd4, %rd9;
	st.global.f32 	[%rd12], %f3;
	add.s32 	%r7, %r15, %r2;
	st.local.v2.u32 	[%rd1], {%r15, %r7};
	st.local.v2.u32 	[%rd1+8], {%r8, %r4};
	st.local.u32 	[%rd1+16], %r5;
	cvta.global.u64 	%rd14, %rd13;
	{ // callseq 0, 0
	.param .b64 param0;
	st.param.b64 	[param0], %rd14;
	.param .b64 param1;
	st.param.b64 	[param1], %rd8;
	.param .b32 retval0;
	call.uni (retval0), 
	vprintf, 
	(
	param0, 
	param1
	);
	ld.param.b32 	%r13, [retval0];
	} // callseq 0
	setp.lt.s32 	%p2, %r7, %r3;
	mov.u32 	%r15, %r7;
	@%p2 bra 	$L__BB0_2;
$L__BB0_3:
	ret;

}


// ===== COMPILED SASS (sm_100) =====

	.target	sm_100

	.elftype	@"ET_EXEC"


//--------------------- .note.nv.tkinfo           --------------------------
	.section	.note.nv.tkinfo,"",@"SHT_NOTE"
	.sectionflags	@"SHF_NOTE_NV_TKINFO"
	.tkinfo
        /*0018*/ 	.word	0x00000002
        /*0030*/ 	.string	""
        /*0030*/ 	.string	"ptxas"
        /*0030*/ 	.string	"Cuda compilation tools, release 13.0, V13.0.88"
        /*0030*/ 	.string	"Build cuda_13.0.r13.0/compiler.36424714_0"
        /*0030*/ 	.string	"-arch sm_100 -m 64 "



//--------------------- .note.nv.cuinfo           --------------------------
	.section	.note.nv.cuinfo,"",@"SHT_NOTE"
	.sectionflags	@"SHF_NOTE_NV_CUINFO"
        /*0018*/ 	.short	0x0002
        /*001a*/ 	.short	0x0064
        /*001c*/ 	.short	0x0082
	.zero		2


//--------------------- .nv.info                  --------------------------
	.section	.nv.info,"",@"SHT_CUDA_INFO"
	.align	4


	//----- nvinfo : EIATTR_REGCOUNT
	.align		4
        /*0000*/ 	.byte	0x04, 0x2f
        /*0002*/ 	.short	(.L_2 - .L_1)
	.align		4
.L_1:
        /*0004*/ 	.word	index@(_Z10AddVectorsPKfS0_Pfi)
        /*0008*/ 	.word	0x0000001b


	//----- nvinfo : EIATTR_FRAME_SIZE
	.align		4
.L_2:
        /*000c*/ 	.byte	0x04, 0x11
        /*000e*/ 	.short	(.L_4 - .L_3)
	.align		4
.L_3:
        /*0010*/ 	.word	index@(_Z10AddVectorsPKfS0_Pfi)
        /*0014*/ 	.word	0x00000018


	//----- nvinfo : EIATTR_MIN_STACK_SIZE
	.align		4
.L_4:
        /*0018*/ 	.byte	0x04, 0x12
        /*001a*/ 	.short	(.L_6 - .L_5)
	.align		4
.L_5:
        /*001c*/ 	.word	index@(_Z10AddVectorsPKfS0_Pfi)
        /*0020*/ 	.word	0x00000018
.L_6:


//--------------------- .nv.compat                --------------------------
	.section	.nv.compat,"",@"SHT_CUDA_COMPAT_INFO"
	.align	4
        /*0000*/ 	.byte	0x02, 0x09, 0x00, 0x00, 0x02, 0x02, 0x01, 0x00, 0x02, 0x05, 0x05, 0x00, 0x03, 0x07, 0x01, 0x01
        /*0010*/ 	.byte	0x02, 0x03, 0x00, 0x00, 0x02, 0x06, 0x01, 0x00, 0x04, 0x0b, 0x08, 0x00, 0x09, 0x00, 0x00, 0x00
        /*0020*/ 	.byte	0x00, 0x00, 0x00, 0x00


//--------------------- .nv.info._Z10AddVectorsPKfS0_Pfi --------------------------
	.section	.nv.info._Z10AddVectorsPKfS0_Pfi,"",@"SHT_CUDA_INFO"
	.sectionflags	@""
	.align	4


	//----- nvinfo : EIATTR_CUDA_API_VERSION
	.align		4
        /*0000*/ 	.byte	0x04, 0x37
        /*0002*/ 	.short	(.L_8 - .L_7)
.L_7:
        /*0004*/ 	.word	0x00000082


	//----- nvinfo : EIATTR_KPARAM_INFO
	.align		4
.L_8:
        /*0008*/ 	.byte	0x04, 0x17
        /*000a*/ 	.short	(.L_10 - .L_9)
.L_9:
        /*000c*/ 	.word	0x00000000
        /*0010*/ 	.short	0x0003
        /*0012*/ 	.short	0x0018
        /*0014*/ 	.byte	0x00, 0xf0, 0x11, 0x00


	//----- nvinfo : EIATTR_KPARAM_INFO
	.align		4
.L_10:
        /*0018*/ 	.byte	0x04, 0x17
        /*001a*/ 	.short	(.L_12 - .L_11)
.L_11:
        /*001c*/ 	.word	0x00000000
        /*0020*/ 	.short	0x0002
        /*0022*/ 	.short	0x0010
        /*0024*/ 	.byte	0x00, 0xf5, 0x21, 0x00


	//----- nvinfo : EIATTR_KPARAM_INFO
	.align		4
.L_12:
        /*0028*/ 	.byte	0x04, 0x17
        /*002a*/ 	.short	(.L_14 - .L_13)
.L_13:
        /*002c*/ 	.word	0x00000000
        /*0030*/ 	.short	0x0001
        /*0032*/ 	.short	0x0008
        /*0034*/ 	.byte	0x00, 0xf5, 0x21, 0x00


	//----- nvinfo : EIATTR_KPARAM_INFO
	.align		4
.L_14:
        /*0038*/ 	.byte	0x04, 0x17
        /*003a*/ 	.short	(.L_16 - .L_15)
.L_15:
        /*003c*/ 	.word	0x00000000
        /*0040*/ 	.short	0x0000
        /*0042*/ 	.short	0x0000
        /*0044*/ 	.byte	0x00, 0xf5, 0x21, 0x00


	//----- nvinfo : EIATTR_SPARSE_MMA_MASK
	.align		4
.L_16:
        /*0048*/ 	.byte	0x03, 0x50
        /*004a*/ 	.short	0x0000


	//----- nvinfo : EIATTR_MAXREG_COUNT
	.align		4
        /*004c*/ 	.byte	0x03, 0x1b
        /*004e*/ 	.short	0x00ff


	//----- nvinfo : EIATTR_EXTERNS
	.align		4
        /*0050*/ 	.byte	0x04, 0x0f
        /*0052*/ 	.short	(.L_18 - .L_17)


	//   ....[0]....
	.align		4
.L_17:
        /*0054*/ 	.word	index@(vprintf)


	//----- nvinfo : EIATTR_MERCURY_ISA_VERSION
	.align		4
.L_18:
        /*0058*/ 	.byte	0x03, 0x5f
        /*005a*/ 	.short	0x0101


	//----- nvinfo : EIATTR_VRC_CTA_INIT_COUNT
	.align		4
        /*005c*/ 	.byte	0x02, 0x4a
	.zero		1
	.zero		1


	//----- nvinfo : EIATTR_SYSCALL_OFFSETS
	.align		4
        /*0060*/ 	.byte	0x04, 0x46
        /*0062*/ 	.short	(.L_20 - .L_19)


	//   ....[0]....
.L_19:
        /*0064*/ 	.word	0x000002d0


	//----- nvinfo : EIATTR_EXIT_INSTR_OFFSETS
	.align		4
.L_20:
        /*0068*/ 	.byte	0x04, 0x1c
        /*006a*/ 	.short	(.L_22 - .L_21)


	//   ....[0]....
.L_21:
        /*006c*/ 	.word	0x000000f0


	//   ....[1]....
        /*0070*/ 	.word	0x00000300


	//----- nvinfo : EIATTR_CRS_STACK_SIZE
	.align		4
.L_22:
        /*0074*/ 	.byte	0x04, 0x1e
        /*0076*/ 	.short	(.L_24 - .L_23)
.L_23:
        /*0078*/ 	.word	0x00000000


	//----- nvinfo : EIATTR_CBANK_PARAM_SIZE
	.align		4
.L_24:
        /*007c*/ 	.byte	0x03, 0x19
        /*007e*/ 	.short	0x001c


	//----- nvinfo : EIATTR_PARAM_CBANK
	.align		4
        /*0080*/ 	.byte	0x04, 0x0a
        /*0082*/ 	.short	(.L_26 - .L_25)
	.align		4
.L_25:
        /*0084*/ 	.word	index@(.nv.constant0._Z10AddVectorsPKfS0_Pfi)
        /*0088*/ 	.short	0x0380
        /*008a*/ 	.short	0x001c


	//----- nvinfo : EIATTR_SW_WAR
	.align		4
.L_26:
        /*008c*/ 	.byte	0x04, 0x36
        /*008e*/ 	.short	(.L_28 - .L_27)
.L_27:
        /*0090*/ 	.word	0x00000008
.L_28:


//--------------------- .nv.callgraph             --------------------------
	.section	.nv.callgraph,"",@"SHT_CUDA_CALLGRAPH"
	.align	4
	.sectionentsize	8
	.align		4
        /*0000*/ 	.word	0x00000000
	.align		4
        /*0004*/ 	.word	0xffffffff
	.align		4
        /*0008*/ 	.word	index@(_Z10AddVectorsPKfS0_Pfi)
	.align		4
        /*000c*/ 	.word	index@(vprintf)
	.align		4
        /*0010*/ 	.word	0x00000000
	.align		4
        /*0014*/ 	.word	0xfffffffe
	.align		4
        /*0018*/ 	.word	0x00000000
	.align		4
        /*001c*/ 	.word	0xfffffffd
	.align		4
        /*0020*/ 	.word	0x00000000
	.align		4
        /*0024*/ 	.word	0xfffffffc


//--------------------- .nv.constant4             --------------------------
	.section	.nv.constant4,"a",@progbits
	.align	8
	.align		8
.nv.constant4:
        /*0000*/ 	.dword	vprintf
	.align		8
        /*0008*/ 	.dword	$str


//--------------------- .text._Z10AddVectorsPKfS0_Pfi --------------------------
	.section	.text._Z10AddVectorsPKfS0_Pfi,"ax",@progbits
	.align	128
        .global         _Z10AddVectorsPKfS0_Pfi
        .type           _Z10AddVectorsPKfS0_Pfi,@function
        .size           _Z10AddVectorsPKfS0_Pfi,(.L_x_3 - _Z10AddVectorsPKfS0_Pfi)
        .other          _Z10AddVectorsPKfS0_Pfi,@"STO_CUDA_ENTRY STV_DEFAULT"
_Z10AddVectorsPKfS0_Pfi:
.text._Z10AddVectorsPKfS0_Pfi:
[----:B------:R-:W0:Y:S01]  /*0000*/  LDC R1, c[0x0][0x37c] ;  /* 0x0000df00ff017b82 */ /* 0x000e220000000800 */
[----:B------:R-:W1:Y:S01]  /*0010*/  S2R R2, SR_TID.X ;  /* 0x0000000000027919 */ /* 0x000e620000002100 */
[----:B------:R-:W2:Y:S06]  /*0020*/  LDCU UR5, c[0x0][0x2fc] ;  /* 0x00005f80ff0577ac */ /* 0x000eac0008000800 */
[----:B------:R-:W3:Y:S01]  /*0030*/  LDC R3, c[0x0][0x360] ;  /* 0x0000d800ff037b82 */ /* 0x000ee20000000800 */
[----:B0-----:R-:W-:Y:S01]  /*0040*/  VIADD R1, R1, 0xffffffe8 ;  /* 0xffffffe801017836 */ /* 0x001fe20000000000 */
[----:B------:R-:W3:Y:S01]  /*0050*/  LDCU UR7, c[0x0][0x370] ;  /* 0x00006e00ff0777ac */ /* 0x000ee20008000800 */
[----:B------:R-:W0:Y:S05]  /*0060*/  LDCU UR8, c[0x0][0x398] ;  /* 0x00007300ff0877ac */ /* 0x000e2a0008000800 */
[----:B------:R-:W1:Y:S01]  /*0070*/  S2UR UR6, SR_CTAID.X ;  /* 0x00000000000679c3 */ /* 0x000e620000002500 */
[----:B------:R-:W4:Y:S01]  /*0080*/  LDCU UR4, c[0x0][0x2f8] ;  /* 0x00005f00ff0477ac */ /* 0x000f220008000800 */
[----:B---3--:R-:W-:-:S04]  /*0090*/  IMAD R23, R3, UR7, RZ ;  /* 0x0000000703177c24 */ /* 0x008fc8000f8e02ff */
[----:B0-----:R-:W-:Y:S01]  /*00a0*/  IMAD R24, R23, UR8, RZ ;  /* 0x0000000817187c24 */ /* 0x001fe2000f8e02ff */
[----:B----4-:R-:W-:Y:S01]  /*00b0*/  IADD3 R18, P1, PT, R1, UR4, RZ ;  /* 0x0000000401127c10 */ /* 0x010fe2000ff3e0ff */
[----:B-1----:R-:W-:-:S04]  /*00c0*/  IMAD R2, R3, UR6, R2 ;  /* 0x0000000603027c24 */ /* 0x002fc8000f8e0202 */
[----:B--2---:R-:W-:Y:S01]  /*00d0*/  IMAD.X R19, RZ, RZ, UR5, P1 ;  /* 0x00000005ff137e24 */ /* 0x004fe200088e06ff */
[----:B------:R-:W-:-:S13]  /*00e0*/  ISETP.GE.AND P0, PT, R2, R24, PT ;  /* 0x000000180200720c */ /* 0x000fda0003f06270 */
[----:B------:R-:W-:Y:S05]  /*00f0*/  @P0 EXIT ;  /* 0x000000000000094d */ /* 0x000fea0003800000 */
[----:B------:R-:W0:Y:S01]  /*0100*/  LDC R17, c[0x0][0x364] ;  /* 0x0000d900ff117b82 */ /* 0x000e220000000800 */
[----:B------:R-:W1:Y:S07]  /*0110*/  LDCU.64 UR36, c[0x0][0x358] ;  /* 0x00006b00ff2477ac */ /* 0x000e6e0008000a00 */
[----:B------:R-:W2:Y:S02]  /*0120*/  LDC R22, c[0x0][0x374] ;  /* 0x0000dd00ff167b82 */ /* 0x000ea40000000800 */
.L_x_1:
[----:B------:R-:W3:Y:S01]  /*0130*/  LDC.64 R6, c[0x0][0x388] ;  /* 0x0000e200ff067b82 */ /* 0x000ee20000000a00 */
[----:B------:R-:W4:Y:S07]  /*0140*/  LDCU.64 UR4, c[0x4][0x8] ;  /* 0x01000100ff0477ac */ /* 0x000f2e0008000a00 */
[----:B------:R-:W5:Y:S08]  /*0150*/  LDC.64 R4, c[0x0][0x380] ;  /* 0x0000e000ff047b82 */ /* 0x000f700000000a00 */
[----:B------:R-:W4:Y:S01]  /*0160*/  LDC.64 R10, c[0x0][0x390] ;  /* 0x0000e400ff0a7b82 */ /* 0x000f220000000a00 */
[----:B---3--:R-:W-:-:S07]  /*0170*/  IMAD.WIDE R6, R2, 0x4, R6 ;  /* 0x0000000402067825 */ /* 0x008fce00078e0206 */
[----:B------:R-:W0:Y:S01]  /*0180*/  LDC R16, c[0x0][0x398] ;  /* 0x0000e600ff107b82 */ /* 0x000e220000000800 */
[----:B-1----:R-:W3:Y:S01]  /*0190*/  LDG.E R7, desc[UR36][R6.64] ;  /* 0x0000002406077981 */ /* 0x002ee2000c1e1900 */
[----:B-----5:R-:W-:-:S05]  /*01a0*/  IMAD.WIDE R4, R2, 0x4, R4 ;  /* 0x0000000402047825 */ /* 0x020fca00078e0204 */
[----:B------:R1:W3:Y:S01]  /*01b0*/  LDG.E R0, desc[UR36][R4.64] ;  /* 0x0000002404007981 */ /* 0x0002e2000c1e1900 */
[----:B------:R-:W-:Y:S01]  /*01c0*/  MOV R8, 0x0 ;  /* 0x0000000000087802 */ /* 0x000fe20000000f00 */
[----:B----4-:R-:W-:Y:S02]  /*01d0*/  IMAD.WIDE R10, R2, 0x4, R10 ;  /* 0x00000004020a7825 */ /* 0x010fe400078e020a */
[----:B--2---:R-:W-:Y:S03]  /*01e0*/  STL [R1+0x10], R22 ;  /* 0x0000101601007387 */ /* 0x004fe60000100800 */
[----:B------:R-:W2:Y:S01]  /*01f0*/  LDC.64 R8, c[0x4][R8] ;  /* 0x0100000008087b82 */ /* 0x000ea20000000a00 */
[----:B------:R-:W-:-:S04]  /*0200*/  IADD3 R3, PT, PT, R23, R2, RZ ;  /* 0x0000000217037210 */ /* 0x000fc80007ffe0ff */
[----:B------:R-:W-:Y:S01]  /*0210*/  ISETP.GE.AND P0, PT, R3, R24, PT ;  /* 0x000000180300720c */ /* 0x000fe20003f06270 */
[----:B------:R4:W-:Y:S01]  /*0220*/  STL.64 [R1], R2 ;  /* 0x0000000201007387 */ /* 0x0009e20000100a00 */
[----:B-1----:R-:W-:Y:S01]  /*0230*/  IMAD.U32 R4, RZ, RZ, UR4 ;  /* 0x00000004ff047e24 */ /* 0x002fe2000f8e00ff */
[----:B------:R-:W-:Y:S01]  /*0240*/  MOV R5, UR5 ;  /* 0x0000000500057c02 */ /* 0x000fe20008000f00 */
[----:B------:R-:W-:Y:S01]  /*0250*/  IMAD.MOV.U32 R6, RZ, RZ, R18 ;  /* 0x000000ffff067224 */ /* 0x000fe200078e0012 */
[----:B0-----:R0:W-:Y:S01]  /*0260*/  STL.64 [R1+0x8], R16 ;  /* 0x0000081001007387 */ /* 0x0011e20000100a00 */
[----:B----4-:R-:W-:Y:S02]  /*0270*/  MOV R2, R3 ;  /* 0x0000000300027202 */ /* 0x010fe40000000f00 */
[----:B0-----:R-:W-:Y:S01]  /*0280*/  P2R R16, PR, RZ, 0x1 ;  /* 0x00000001ff107803 */ /* 0x001fe20000000000 */
[----:B---3--:R-:W-:-:S05]  /*0290*/  FADD R0, R0, R7 ;  /* 0x0000000700007221 */ /* 0x008fca0000000000 */
[----:B------:R0:W-:Y:S01]  /*02a0*/  STG.E desc[UR36][R10.64], R0 ;  /* 0x000000000a007986 */ /* 0x0001e2000c101924 */
[----:B--2---:R-:W-:-:S07]  /*02b0*/  MOV R7, R19 ;  /* 0x0000001300077202 */ /* 0x004fce0000000f00 */
[----:B------:R-:W-:-:S07]  /*02c0*/  LEPC R20, `(.L_x_0) ;  /* 0x000000001014794e */ /* 0x000fce0000000000 */
[----:B0-----:R-:W-:Y:S05]  /*02d0*/  CALL.ABS.NOINC R8 ;  /* 0x0000000008007343 */ /* 0x001fea0003c00000 */
.L_x_0:
[----:B------:R-:W-:-:S13]  /*02e0*/  ISETP.NE.AND P6, PT, R16, RZ, PT ;  /* 0x000000ff1000720c */ /* 0x000fda0003fc5270 */
[----:B------:R-:W-:Y:S05]  /*02f0*/  @!P6 BRA `(.L_x_1) ;  /* 0xfffffffc008ce947 */ /* 0x000fea000383ffff */
[----:B------:R-:W-:Y:S05]  /*0300*/  EXIT ;  /* 0x000000000000794d */ /* 0x000fea0003800000 */
.L_x_2:
[----:B------:R-:W-:-:S00]  /*0310*/  BRA `(.L_x_2) ;  /* 0xfffffffc00fc7947 */ /* 0x000fc0000383ffff */
[----:B------:R-:W-:-:S00]  /*0320*/  NOP ;  /* 0x0000000000007918 */ /* 0x000fc00000000000 */
        /* <DEDUP_REMOVED lines=13> */
.L_x_3:


//--------------------- .nv.global.init           --------------------------
	.section	.nv.global.init,"aw",@progbits
.nv.global.init:
	.type		$str,@object
	.size		$str,(.L_0 - $str)
$str:
        /*0000*/ 	.byte	0x69, 0x3a, 0x20, 0x25, 0x64, 0x2c, 0x20, 0x69, 0x2b, 0x73, 0x74, 0x72, 0x69, 0x64, 0x65, 0x3a
        /*0010*/ 	.byte	0x20, 0x25, 0x64, 0x2c, 0x20, 0x4e, 0x3a, 0x20, 0x25, 0x64, 0x2c, 0x20, 0x66, 0x6f, 0x6f, 0x3a
        /*0020*/ 	.byte	0x25, 0x64, 0x20, 0x25, 0x64, 0x0a, 0x00
.L_0:


//--------------------- .nv.shared.reserved.0     --------------------------
	.section	.nv.shared.reserved.0,"aw",@nobits
	.weak		__nv_reservedSMEM_offset_0_alias
	.size		__nv_reservedSMEM_offset_0_alias, 0, 64
	.other		__nv_reservedSMEM_offset_0_alias,@"STO_CUDA_RESERVED_SHARED STV_DEFAULT"
__nv_reservedSMEM_offset_0_alias:
	.zero		0
	.zero		64


//--------------------- .nv.constant0._Z10AddVectorsPKfS0_Pfi --------------------------
	.section	.nv.constant0._Z10AddVectorsPKfS0_Pfi,"a",@progbits
	.sectionflags	@""
	.align	4
.nv.constant0._Z10AddVectorsPKfS0_Pfi:
	.zero		924


//--------------------- SYMBOLS --------------------------

	.type		.nv.reservedSmem.offset0,@object
	.size		.nv.reservedSmem.offset0,0x4
	.type		vprintf,@function
